//
// Generated by NVIDIA NVVM Compiler
//
// Compiler Build ID: CL-36424714
// Cuda compilation tools, release 13.0, V13.0.88
// Based on NVVM 20.0.0
//

.version 9.0
.target sm_100
.address_size 64

	// .globl	BFS_kernel_warp

.visible .entry BFS_kernel_warp(
	.param .u64 .ptr .align 1 BFS_kernel_warp_param_0,
	.param .u64 .ptr .align 1 BFS_kernel_warp_param_1,
	.param .u64 .ptr .align 1 BFS_kernel_warp_param_2,
	.param .u32 BFS_kernel_warp_param_3,
	.param .u32 BFS_kernel_warp_param_4,
	.param .u32 BFS_kernel_warp_param_5,
	.param .u64 .ptr .align 1 BFS_kernel_warp_param_6
)
{
	.reg .pred 	%p<8>;
	.reg .b32 	%r<34>;
	.reg .b64 	%rd<17>;

	ld.param.u64 	%rd9, [BFS_kernel_warp_param_0];
	ld.param.u64 	%rd6, [BFS_kernel_warp_param_1];
	ld.param.u64 	%rd7, [BFS_kernel_warp_param_2];
	ld.param.u32 	%r12, [BFS_kernel_warp_param_3];
	ld.param.u32 	%r14, [BFS_kernel_warp_param_4];
	ld.param.u32 	%r13, [BFS_kernel_warp_param_5];
	ld.param.u64 	%rd8, [BFS_kernel_warp_param_6];
	cvta.to.global.u64 	%rd1, %rd9;
	mov.u32 	%r15, %tid.x;
	mov.u32 	%r16, %ntid.x;
	mov.u32 	%r17, %ctaid.x;
	mad.lo.s32 	%r18, %r16, %r17, %r15;
	div.s32 	%r19, %r18, %r12;
	mul.lo.s32 	%r20, %r19, %r12;
	sub.s32 	%r1, %r18, %r20;
	shl.b32 	%r32, %r19, 5;
	add.s32 	%r21, %r32, 32;
	setp.lt.u32 	%p1, %r21, %r14;
	sub.s32 	%r22, %r14, %r32;
	add.s32 	%r23, %r22, 1;
	max.s32 	%r24, %r23, 0;
	add.s32 	%r25, %r24, -1;
	selp.b32 	%r3, 32, %r25, %p1;
	setp.lt.s32 	%p2, %r3, 1;
	@%p2 bra 	$L__BB0_9;
	add.s32 	%r4, %r13, 1;
	add.s32 	%r5, %r3, %r32;
	cvta.to.global.u64 	%rd2, %rd6;
	cvta.to.global.u64 	%rd3, %rd7;
	cvta.to.global.u64 	%rd4, %rd8;
$L__BB0_2:
	mul.wide.s32 	%rd10, %r32, 4;
	add.s64 	%rd11, %rd1, %rd10;
	ld.global.u32 	%r26, [%rd11];
	setp.ne.s32 	%p3, %r26, %r13;
	@%p3 bra 	$L__BB0_8;
	add.s64 	%rd13, %rd2, %rd10;
	ld.global.u32 	%r27, [%rd13+4];
	ld.global.u32 	%r7, [%rd13];
	sub.s32 	%r8, %r27, %r7;
	setp.ge.u32 	%p4, %r1, %r8;
	@%p4 bra 	$L__BB0_8;
	mov.u32 	%r33, %r1;
$L__BB0_5:
	add.s32 	%r28, %r33, %r7;
	mul.wide.u32 	%rd14, %r28, 4;
	add.s64 	%rd15, %rd3, %rd14;
	ld.global.u32 	%r29, [%rd15];
	mul.wide.s32 	%rd16, %r29, 4;
	add.s64 	%rd5, %rd1, %rd16;
	ld.global.u32 	%r30, [%rd5];
	setp.ne.s32 	%p5, %r30, -1;
	@%p5 bra 	$L__BB0_7;
	st.global.u32 	[%rd5], %r4;
	mov.b32 	%r31, 1;
	st.global.u32 	[%rd4], %r31;
$L__BB0_7:
	add.s32 	%r33, %r33, %r12;
	setp.lt.u32 	%p6, %r33, %r8;
	@%p6 bra 	$L__BB0_5;
$L__BB0_8:
	add.s32 	%r32, %r32, 1;
	setp.lt.s32 	%p7, %r32, %r5;
	@%p7 bra 	$L__BB0_2;
$L__BB0_9:
	ret;

}


// ===== COMPILED SASS (sm_100) =====

	.target	sm_100

	.elftype	@"ET_EXEC"


//--------------------- .note.nv.tkinfo           --------------------------
	.section	.note.nv.tkinfo,"",@"SHT_NOTE"
	.sectionflags	@"SHF_NOTE_NV_TKINFO"
	.tkinfo
        /*0018*/ 	.word	0x00000002
        /*0030*/ 	.string	""
        /*0030*/ 	.string	"ptxas"
        /*0030*/ 	.string	"Cuda compilation tools, release 13.0, V13.0.88"
        /*0030*/ 	.string	"Build cuda_13.0.r13.0/compiler.36424714_0"
        /*0030*/ 	.string	"-arch sm_100 -m 64 "



//--------------------- .note.nv.cuinfo           --------------------------
	.section	.note.nv.cuinfo,"",@"SHT_NOTE"
	.sectionflags	@"SHF_NOTE_NV_CUINFO"
        /*0018*/ 	.short	0x0002
        /*001a*/ 	.short	0x0064
        /*001c*/ 	.short	0x0082
	.zero		2


//--------------------- .nv.info                  --------------------------
	.section	.nv.info,"",@"SHT_CUDA_INFO"
	.align	4


	//----- nvinfo : EIATTR_REGCOUNT
	.align		4
        /*0000*/ 	.byte	0x04, 0x2f
        /*0002*/ 	.short	(.L_1 - .L_0)
	.align		4
.L_0:
        /*0004*/ 	.word	index@(BFS_kernel_warp)
        /*0008*/ 	.word	0x00000015


	//----- nvinfo : EIATTR_FRAME_SIZE
	.align		4
.L_1:
        /*000c*/ 	.byte	0x04, 0x11
        /*000e*/ 	.short	(.L_3 - .L_2)
	.align		4
.L_2:
        /*0010*/ 	.word	index@(BFS_kernel_warp)
        /*0014*/ 	.word	0x00000000


	//----- nvinfo : EIATTR_MIN_STACK_SIZE
	.align		4
.L_3:
        /*0018*/ 	.byte	0x04, 0x12
        /*001a*/ 	.short	(.L_5 - .L_4)
	.align		4
.L_4:
        /*001c*/ 	.word	index@(BFS_kernel_warp)
        /*0020*/ 	.word	0x00000000
.L_5:


//--------------------- .nv.compat                --------------------------
	.section	.nv.compat,"",@"SHT_CUDA_COMPAT_INFO"
	.align	4
        /*0000*/ 	.byte	0x02, 0x09, 0x00, 0x00, 0x02, 0x02, 0x01, 0x00, 0x02, 0x05, 0x05, 0x00, 0x03, 0x07, 0x01, 0x01
        /*0010*/ 	.byte	0x02, 0x03, 0x00, 0x00, 0x02, 0x06, 0x01, 0x00, 0x04, 0x0b, 0x08, 0x00, 0x09, 0x00, 0x00, 0x00
        /*0020*/ 	.byte	0x00, 0x00, 0x00, 0x00


//--------------------- .nv.info.BFS_kernel_warp  --------------------------
	.section	.nv.info.BFS_kernel_warp,"",@"SHT_CUDA_INFO"
	.sectionflags	@""
	.align	4


	//----- nvinfo : EIATTR_CUDA_API_VERSION
	.align		4
        /*0000*/ 	.byte	0x04, 0x37
        /*0002*/ 	.short	(.L_7 - .L_6)
.L_6:
        /*0004*/ 	.word	0x00000082


	//----- nvinfo : EIATTR_KPARAM_INFO
	.align		4
.L_7:
        /*0008*/ 	.byte	0x04, 0x17
        /*000a*/ 	.short	(.L_9 - .L_8)
.L_8:
        /*000c*/ 	.word	0x00000000
        /*0010*/ 	.short	0x0006
        /*0012*/ 	.short	0x0028
        /*0014*/ 	.byte	0x00, 0xf5, 0x21, 0x00


	//----- nvinfo : EIATTR_KPARAM_INFO
	.align		4
.L_9:
        /*0018*/ 	.byte	0x04, 0x17
        /*001a*/ 	.short	(.L_11 - .L_10)
.L_10:
        /*001c*/ 	.word	0x00000000
        /*0020*/ 	.short	0x0005
        /*0022*/ 	.short	0x0020
        /*0024*/ 	.byte	0x00, 0xf0, 0x11, 0x00


	//----- nvinfo : EIATTR_KPARAM_INFO
	.align		4
.L_11:
        /*0028*/ 	.byte	0x04, 0x17
        /*002a*/ 	.short	(.L_13 - .L_12)
.L_12:
        /*002c*/ 	.word	0x00000000
        /*0030*/ 	.short	0x0004
        /*0032*/ 	.short	0x001c
        /*0034*/ 	.byte	0x00, 0xf0, 0x11, 0x00


	//----- nvinfo : EIATTR_KPARAM_INFO
	.align		4
.L_13:
        /*0038*/ 	.byte	0x04, 0x17
        /*003a*/ 	.short	(.L_15 - .L_14)
.L_14:
        /*003c*/ 	.word	0x00000000
        /*0040*/ 	.short	0x0003
        /*0042*/ 	.short	0x0018
        /*0044*/ 	.byte	0x00, 0xf0, 0x11, 0x00


	//----- nvinfo : EIATTR_KPARAM_INFO
	.align		4
.L_15:
        /*0048*/ 	.byte	0x04, 0x17
        /*004a*/ 	.short	(.L_17 - .L_16)
.L_16:
        /*004c*/ 	.word	0x00000000
        /*0050*/ 	.short	0x0002
        /*0052*/ 	.short	0x0010
        /*0054*/ 	.byte	0x00, 0xf5, 0x21, 0x00


	//----- nvinfo : EIATTR_KPARAM_INFO
	.align		4
.L_17:
        /*0058*/ 	.byte	0x04, 0x17
        /*005a*/ 	.short	(.L_19 - .L_18)
.L_18:
        /*005c*/ 	.word	0x00000000
        /*0060*/ 	.short	0x0001
        /*0062*/ 	.short	0x0008
        /*0064*/ 	.byte	0x00, 0xf5, 0x21, 0x00


	//----- nvinfo : EIATTR_KPARAM_INFO
	.align		4
.L_19:
        /*0068*/ 	.byte	0x04, 0x17
        /*006a*/ 	.short	(.L_21 - .L_20)
.L_20:
        /*006c*/ 	.word	0x00000000
        /*0070*/ 	.short	0x0000
        /*0072*/ 	.short	0x0000
        /*0074*/ 	.byte	0x00, 0xf5, 0x21, 0x00


	//----- nvinfo : EIATTR_SPARSE_MMA_MASK
	.align		4
.L_21:
        /*0078*/ 	.byte	0x03, 0x50
        /*007a*/ 	.short	0x0000


	//----- nvinfo : EIATTR_MAXREG_COUNT
	.align		4
        /*007c*/ 	.byte	0x03, 0x1b
        /*007e*/ 	.short	0x00ff


	//----- nvinfo : EIATTR_MERCURY_ISA_VERSION
	.align		4
        /*0080*/ 	.byte	0x03, 0x5f
        /*0082*/ 	.short	0x0101


	//----- nvinfo : EIATTR_VRC_CTA_INIT_COUNT
	.align		4
        /*0084*/ 	.byte	0x02, 0x4a
	.zero		1
	.zero		1


	//----- nvinfo : EIATTR_EXIT_INSTR_OFFSETS
	.align		4
        /*0088*/ 	.byte	0x04, 0x1c
        /*008a*/ 	.short	(.L_23 - .L_22)


	//   ....[0]....
.L_22:
        /*008c*/ 	.word	0x00000260


	//   ....[1]....
        /*0090*/ 	.word	0x00000510


	//----- nvinfo : EIATTR_CRS_STACK_SIZE
	.align		4
.L_23:
        /*0094*/ 	.byte	0x04, 0x1e
        /*0096*/ 	.short	(.L_25 - .L_24)
.L_24:
        /*0098*/ 	.word	0x00000000


	//----- nvinfo : EIATTR_CBANK_PARAM_SIZE
	.align		4
.L_25:
        /*009c*/ 	.byte	0x03, 0x19
        /*009e*/ 	.short	0x0030


	//----- nvinfo : EIATTR_PARAM_CBANK
	.align		4
        /*00a0*/ 	.byte	0x04, 0x0a
        /*00a2*/ 	.short	(.L_27 - .L_26)
	.align		4
.L_26:
        /*00a4*/ 	.word	index@(.nv.constant0.BFS_kernel_warp)
        /*00a8*/ 	.short	0x0380
        /*00aa*/ 	.short	0x0030


	//----- nvinfo : EIATTR_SW_WAR
	.align		4
.L_27:
        /*00ac*/ 	.byte	0x04, 0x36
        /*00ae*/ 	.short	(.L_29 - .L_28)
.L_28:
        /*00b0*/ 	.word	0x00000008
.L_29:


//--------------------- .nv.callgraph             --------------------------
	.section	.nv.callgraph,"",@"SHT_CUDA_CALLGRAPH"
	.align	4
	.sectionentsize	8
	.align		4
        /*0000*/ 	.word	0x00000000
	.align		4
        /*0004*/ 	.word	0xffffffff
	.align		4
        /*0008*/ 	.word	0x00000000
	.align		4
        /*000c*/ 	.word	0xfffffffe
	.align		4
        /*0010*/ 	.word	0x00000000
	.align		4
        /*0014*/ 	.word	0xfffffffd
	.align		4
        /*0018*/ 	.word	0x00000000
	.align		4
        /*001c*/ 	.word	0xfffffffc


//--------------------- .text.BFS_kernel_warp     --------------------------
	.section	.text.BFS_kernel_warp,"ax",@progbits
	.align	128
        .global         BFS_kernel_warp
        .type           BFS_kernel_warp,@function
        .size           BFS_kernel_warp,(.L_x_5 - BFS_kernel_warp)
        .other          BFS_kernel_warp,@"STO_CUDA_ENTRY STV_DEFAULT"
BFS_kernel_warp:
.text.BFS_kernel_warp:
[----:B------:R-:W-:Y:S08]  /*0000*/  LDC R1, c[0x0][0x37c] ;  /* 0x0000df00ff017b82 */ /* 0x000ff00000000800 */
[----:B------:R-:W0:Y:S01]  /*0010*/  LDC R2, c[0x0][0x398] ;  /* 0x0000e600ff027b82 */ /* 0x000e220000000800 */
[----:B------:R-:W1:Y:S01]  /*0020*/  S2R R3, SR_TID.X ;  /* 0x0000000000037919 */ /* 0x000e620000002100 */
[----:B------:R-:W1:Y:S01]  /*0030*/  LDCU UR4, c[0x0][0x360] ;  /* 0x00006c00ff0477ac */ /* 0x000e620008000800 */
[----:B------:R-:W1:Y:S01]  /*0040*/  S2R R6, SR_CTAID.X ;  /* 0x0000000000067919 */ /* 0x000e620000002500 */
[----:B0-----:R-:W-:-:S04]  /*0050*/  IABS R7, R2 ;  /* 0x0000000200077213 */ /* 0x001fc80000000000 */
[----:B------:R-:W0:Y:S01]  /*0060*/  I2F.RP R0, R7 ;  /* 0x0000000700007306 */ /* 0x000e220000209400 */
[----:B-1----:R-:W-:-:S07]  /*0070*/  IMAD R3, R6, UR4, R3 ;  /* 0x0000000406037c24 */ /* 0x002fce000f8e0203 */
[----:B0-----:R-:W0:Y:S02]  /*0080*/  MUFU.RCP R0, R0 ;  /* 0x0000000000007308 */ /* 0x001e240000001000 */
[----:B0-----:R-:W-:Y:S01]  /*0090*/  VIADD R4, R0, 0xffffffe ;  /* 0x0ffffffe00047836 */ /* 0x001fe20000000000 */
[----:B------:R-:W-:-:S05]  /*00a0*/  IABS R0, R3 ;  /* 0x0000000300007213 */ /* 0x000fca0000000000 */
[----:B------:R0:W1:Y:S02]  /*00b0*/  F2I.FTZ.U32.TRUNC.NTZ R5, R4 ;  /* 0x0000000400057305 */ /* 0x000064000021f000 */
[----:B0-----:R-:W-:Y:S02]  /*00c0*/  HFMA2 R4, -RZ, RZ, 0, 0 ;  /* 0x00000000ff047431 */ /* 0x001fe400000001ff */
[----:B-1----:R-:W-:-:S04]  /*00d0*/  IMAD.MOV R8, RZ, RZ, -R5 ;  /* 0x000000ffff087224 */ /* 0x002fc800078e0a05 */
[----:B------:R-:W-:-:S04]  /*00e0*/  IMAD R9, R8, R7, RZ ;  /* 0x0000000708097224 */ /* 0x000fc800078e02ff */
[----:B------:R-:W-:-:S06]  /*00f0*/  IMAD.HI.U32 R5, R5, R9, R4 ;  /* 0x0000000905057227 */ /* 0x000fcc00078e0004 */
[----:B------:R-:W-:-:S04]  /*0100*/  IMAD.HI.U32 R5, R5, R0, RZ ;  /* 0x0000000005057227 */ /* 0x000fc800078e00ff */
[----:B------:R-:W-:-:S04]  /*0110*/  IMAD.MOV R4, RZ, RZ, -R5 ;  /* 0x000000ffff047224 */ /* 0x000fc800078e0a05 */
[----:B------:R-:W-:-:S05]  /*0120*/  IMAD R0, R7, R4, R0 ;  /* 0x0000000407007224 */ /* 0x000fca00078e0200 */
[----:B------:R-:W-:-:S13]  /*0130*/  ISETP.GT.U32.AND P2, PT, R7, R0, PT ;  /* 0x000000000700720c */ /* 0x000fda0003f44070 */
[----:B------:R-:W-:Y:S01]  /*0140*/  @!P2 IMAD.IADD R0, R0, 0x1, -R7 ;  /* 0x000000010000a824 */ /* 0x000fe200078e0a07 */
[----:B------:R-:W-:Y:S02]  /*0150*/  @!P2 IADD3 R5, PT, PT, R5, 0x1, RZ ;  /* 0x000000010505a810 */ /* 0x000fe40007ffe0ff */
[----:B------:R-:W-:Y:S02]  /*0160*/  ISETP.NE.AND P2, PT, R2, RZ, PT ;  /* 0x000000ff0200720c */ /* 0x000fe40003f45270 */
[----:B------:R-:W-:Y:S02]  /*0170*/  ISETP.GE.U32.AND P0, PT, R0, R7, PT ;  /* 0x000000070000720c */ /* 0x000fe40003f06070 */
[----:B------:R-:W-:Y:S01]  /*0180*/  LOP3.LUT R0, R3, R2, RZ, 0x3c, !PT ;  /* 0x0000000203007212 */ /* 0x000fe200078e3cff */
[----:B------:R-:W0:Y:S03]  /*0190*/  LDC R7, c[0x0][0x39c] ;  /* 0x0000e700ff077b82 */ /* 0x000e260000000800 */
[----:B------:R-:W-:-:S07]  /*01a0*/  ISETP.GE.AND P1, PT, R0, RZ, PT ;  /* 0x000000ff0000720c */ /* 0x000fce0003f26270 */
[----:B------:R-:W-:-:S06]  /*01b0*/  @P0 VIADD R5, R5, 0x1 ;  /* 0x0000000105050836 */ /* 0x000fcc0000000000 */
[----:B------:R-:W-:Y:S01]  /*01c0*/  @!P1 IMAD.MOV R5, RZ, RZ, -R5 ;  /* 0x000000ffff059224 */ /* 0x000fe200078e0a05 */
[----:B------:R-:W-:-:S04]  /*01d0*/  @!P2 LOP3.LUT R5, RZ, R2, RZ, 0x33, !PT ;  /* 0x00000002ff05a212 */ /* 0x000fc800078e33ff */
[----:B------:R-:W-:-:S04]  /*01e0*/  SHF.L.U32 R0, R5, 0x5, RZ ;  /* 0x0000000505007819 */ /* 0x000fc800000006ff */
[C---:B0-----:R-:W-:Y:S01]  /*01f0*/  IADD3 R6, PT, PT, -R0.reuse, 0x1, R7 ;  /* 0x0000000100067810 */ /* 0x041fe20007ffe107 */
[----:B------:R-:W-:-:S03]  /*0200*/  VIADD R4, R0, 0x20 ;  /* 0x0000002000047836 */ /* 0x000fc60000000000 */
[----:B------:R-:W-:Y:S02]  /*0210*/  VIMNMX R6, PT, PT, RZ, R6, !PT ;  /* 0x00000006ff067248 */ /* 0x000fe40007fe0100 */
[----:B------:R-:W-:-:S03]  /*0220*/  ISETP.GE.U32.AND P0, PT, R4, R7, PT ;  /* 0x000000070400720c */ /* 0x000fc60003f06070 */
[----:B------:R-:W-:-:S05]  /*0230*/  VIADD R6, R6, 0xffffffff ;  /* 0xffffffff06067836 */ /* 0x000fca0000000000 */
[----:B------:R-:W-:-:S04]  /*0240*/  SEL R7, R6, 0x20, P0 ;  /* 0x0000002006077807 */ /* 0x000fc80000000000 */
[----:B------:R-:W-:-:S13]  /*0250*/  ISETP.GE.AND P0, PT, R7, 0x1, PT ;  /* 0x000000010700780c */ /* 0x000fda0003f06270 */
[----:B------:R-:W-:Y:S05]  /*0260*/  @!P0 EXIT ;  /* 0x000000000000894d */ /* 0x000fea0003800000 */
[----:B------:R-:W0:Y:S01]  /*0270*/  LDC R4, c[0x0][0x3a0] ;  /* 0x0000e800ff047b82 */ /* 0x000e220000000800 */
[----:B------:R-:W-:Y:S01]  /*0280*/  IADD3 R5, PT, PT, -R5, RZ, RZ ;  /* 0x000000ff05057210 */ /* 0x000fe20007ffe1ff */
[----:B------:R-:W1:Y:S04]  /*0290*/  LDCU.64 UR4, c[0x0][0x358] ;  /* 0x00006b00ff0477ac */ /* 0x000e680008000a00 */
[----:B------:R-:W-:Y:S01]  /*02a0*/  IMAD R2, R2, R5, R3 ;  /* 0x0000000502027224 */ /* 0x000fe200078e0203 */
[----:B------:R-:W2:Y:S01]  /*02b0*/  LDCU UR7, c[0x0][0x398] ;  /* 0x00007300ff0777ac */ /* 0x000ea20008000800 */
[----:B------:R-:W-:Y:S02]  /*02c0*/  IMAD.IADD R3, R7, 0x1, R0 ;  /* 0x0000000107037824 */ /* 0x000fe400078e0200 */
[----:B012---:R-:W-:-:S07]  /*02d0*/  VIADD R4, R4, 0x1 ;  /* 0x0000000104047836 */ /* 0x007fce0000000000 */
.L_x_3:
[----:B------:R-:W0:Y:S01]  /*02e0*/  LDC.64 R6, c[0x0][0x380] ;  /* 0x0000e000ff067b82 */ /* 0x000e220000000a00 */
[----:B------:R-:W1:Y:S01]  /*02f0*/  LDCU UR6, c[0x0][0x3a0] ;  /* 0x00007400ff0677ac */ /* 0x000e620008000800 */
[----:B0-----:R-:W-:-:S06]  /*0300*/  IMAD.WIDE R6, R0, 0x4, R6 ;  /* 0x0000000400067825 */ /* 0x001fcc00078e0206 */
[----:B------:R-:W1:Y:S01]  /*0310*/  LDG.E R6, desc[UR4][R6.64] ;  /* 0x0000000406067981 */ /* 0x000e62000c1e1900 */
[----:B------:R-:W-:Y:S01]  /*0320*/  MOV R5, R0 ;  /* 0x0000000000057202 */ /* 0x000fe20000000f00 */
[----:B------:R-:W-:Y:S01]  /*0330*/  VIADD R0, R0, 0x1 ;  /* 0x0000000100007836 */ /* 0x000fe20000000000 */
[----:B------:R-:W-:Y:S04]  /*0340*/  BSSY.RECONVERGENT B0, `(.L_x_0) ;  /* 0x000001b000007945 */ /* 0x000fe80003800200 */
[----:B------:R-:W-:Y:S02]  /*0350*/  ISETP.GE.AND P0, PT, R0, R3, PT ;  /* 0x000000030000720c */ /* 0x000fe40003f06270 */
[----:B-1----:R-:W-:-:S13]  /*0360*/  ISETP.NE.AND P1, PT, R6, UR6, PT ;  /* 0x0000000606007c0c */ /* 0x002fda000bf25270 */
[----:B------:R-:W-:Y:S05]  /*0370*/  @P1 BRA `(.L_x_1) ;  /* 0x00000000005c1947 */ /* 0x000fea0003800000 */
[----:B------:R-:W0:Y:S02]  /*0380*/  LDC.64 R6, c[0x0][0x388] ;  /* 0x0000e200ff067b82 */ /* 0x000e240000000a00 */
[----:B0-----:R-:W-:-:S05]  /*0390*/  IMAD.WIDE R6, R5, 0x4, R6 ;  /* 0x0000000405067825 */ /* 0x001fca00078e0206 */
[----:B------:R-:W2:Y:S04]  /*03a0*/  LDG.E R5, desc[UR4][R6.64+0x4] ;  /* 0x0000040406057981 */ /* 0x000ea8000c1e1900 */
[----:B------:R-:W2:Y:S02]  /*03b0*/  LDG.E R16, desc[UR4][R6.64] ;  /* 0x0000000406107981 */ /* 0x000ea4000c1e1900 */
[----:B--2---:R-:W-:-:S04]  /*03c0*/  IADD3 R18, PT, PT, R5, -R16, RZ ;  /* 0x8000001005127210 */ /* 0x004fc80007ffe0ff */
[----:B------:R-:W-:-:S13]  /*03d0*/  ISETP.GE.U32.AND P1, PT, R2, R18, PT ;  /* 0x000000120200720c */ /* 0x000fda0003f26070 */
[----:B------:R-:W-:Y:S05]  /*03e0*/  @P1 BRA `(.L_x_1) ;  /* 0x0000000000401947 */ /* 0x000fea0003800000 */
[----:B------:R-:W0:Y:S01]  /*03f0*/  LDC.64 R6, c[0x0][0x380] ;  /* 0x0000e000ff067b82 */ /* 0x000e220000000a00 */
[----:B------:R-:W-:-:S07]  /*0400*/  IMAD.MOV.U32 R5, RZ, RZ, R2 ;  /* 0x000000ffff057224 */ /* 0x000fce00078e0002 */
[----:B------:R-:W1:Y:S02]  /*0410*/  LDC.64 R8, c[0x0][0x390] ;  /* 0x0000e400ff087b82 */ /* 0x000e640000000a00 */
.L_x_2:
[----:B------:R-:W-:-:S05]  /*0420*/  IADD3 R11, PT, PT, R16, R5, RZ ;  /* 0x00000005100b7210 */ /* 0x000fca0007ffe0ff */
[----:B-1----:R-:W-:-:S06]  /*0430*/  IMAD.WIDE.U32 R10, R11, 0x4, R8 ;  /* 0x000000040b0a7825 */ /* 0x002fcc00078e0008 */
[----:B------:R-:W0:Y:S02]  /*0440*/  LDG.E R11, desc[UR4][R10.64] ;  /* 0x000000040a0b7981 */ /* 0x000e24000c1e1900 */
[----:B0-----:R-:W-:-:S05]  /*0450*/  IMAD.WIDE R14, R11, 0x4, R6 ;  /* 0x000000040b0e7825 */ /* 0x001fca00078e0206 */
[----:B------:R-:W2:Y:S01]  /*0460*/  LDG.E R12, desc[UR4][R14.64] ;  /* 0x000000040e0c7981 */ /* 0x000ea2000c1e1900 */
[----:B------:R-:W-:Y:S02]  /*0470*/  IADD3 R5, PT, PT, R5, UR7, RZ ;  /* 0x0000000705057c10 */ /* 0x000fe4000fffe0ff */
[----:B--2---:R-:W-:-:S13]  /*0480*/  ISETP.NE.AND P1, PT, R12, -0x1, PT ;  /* 0xffffffff0c00780c */ /* 0x004fda0003f25270 */
[----:B------:R-:W0:Y:S01]  /*0490*/  @!P1 LDC.64 R12, c[0x0][0x3a8] ;  /* 0x0000ea00ff0c9b82 */ /* 0x000e220000000a00 */
[----:B------:R-:W-:Y:S01]  /*04a0*/  @!P1 IMAD.MOV.U32 R17, RZ, RZ, 0x1 ;  /* 0x00000001ff119424 */ /* 0x000fe200078e00ff */
[----:B------:R2:W-:Y:S04]  /*04b0*/  @!P1 STG.E desc[UR4][R14.64], R4 ;  /* 0x000000040e009986 */ /* 0x0005e8000c101904 */
[----:B0-----:R2:W-:Y:S01]  /*04c0*/  @!P1 STG.E desc[UR4][R12.64], R17 ;  /* 0x000000110c009986 */ /* 0x0015e2000c101904 */
[----:B------:R-:W-:-:S13]  /*04d0*/  ISETP.GE.U32.AND P1, PT, R5, R18, PT ;  /* 0x000000120500720c */ /* 0x000fda0003f26070 */
[----:B--2---:R-:W-:Y:S05]  /*04e0*/  @!P1 BRA `(.L_x_2) ;  /* 0xfffffffc00cc9947 */ /* 0x004fea000383ffff */
.L_x_1:
[----:B------:R-:W-:Y:S05]  /*04f0*/  BSYNC.RECONVERGENT B0 ;  /* 0x0000000000007941 */ /* 0x000fea0003800200 */
.L_x_0:
[----:B------:R-:W-:Y:S05]  /*0500*/  @!P0 BRA `(.L_x_3) ;  /* 0xfffffffc00748947 */ /* 0x000fea000383ffff */
[----:B------:R-:W-:Y:S05]  /*0510*/  EXIT ;  /* 0x000000000000794d */ /* 0x000fea0003800000 */
.L_x_4:
[----:B------:R-:W-:-:S00]  /*0520*/  BRA `(.L_x_4) ;  /* 0xfffffffc00fc7947 */ /* 0x000fc0000383ffff */
[----:B------:R-:W-:-:S00]  /*0530*/  NOP ;  /* 0x0000000000007918 */ /* 0x000fc00000000000 */
        /* <DEDUP_REMOVED lines=12> */
.L_x_5:


//--------------------- .nv.shared.reserved.0     --------------------------
	.section	.nv.shared.reserved.0,"aw",@nobits
	.weak		__nv_reservedSMEM_offset_0_alias
	.size		__nv_reservedSMEM_offset_0_alias, 0, 64
	.other		__nv_reservedSMEM_offset_0_alias,@"STO_CUDA_RESERVED_SHARED STV_DEFAULT"
__nv_reservedSMEM_offset_0_alias:
	.zero		0
	.zero		64


//--------------------- .nv.constant0.BFS_kernel_warp --------------------------
	.section	.nv.constant0.BFS_kernel_warp,"a",@progbits
	.sectionflags	@""
	.align	4
.nv.constant0.BFS_kernel_warp:
	.zero		944


//--------------------- SYMBOLS --------------------------

	.type		.nv.reservedSmem.offset0,@object
	.size		.nv.reservedSmem.offset0,0x4
